//
// Generated by NVIDIA NVVM Compiler
//
// Compiler Build ID: CL-36424714
// Cuda compilation tools, release 13.0, V13.0.88
// Based on NVVM 20.0.0
//

.version 9.0
.target sm_100
.address_size 64

	// .globl	_Z7sgemm_7ILi128ELi128ELi8ELi8ELi8EEvPfS0_S0_
// _ZZ7sgemm_7ILi128ELi128ELi8ELi8ELi8EEvPfS0_S0_E2As has been demoted
// _ZZ7sgemm_7ILi128ELi128ELi8ELi8ELi8EEvPfS0_S0_E2Bs has been demoted

.visible .entry _Z7sgemm_7ILi128ELi128ELi8ELi8ELi8EEvPfS0_S0_(
	.param .u64 .ptr .align 1 _Z7sgemm_7ILi128ELi128ELi8ELi8ELi8EEvPfS0_S0__param_0,
	.param .u64 .ptr .align 1 _Z7sgemm_7ILi128ELi128ELi8ELi8ELi8EEvPfS0_S0__param_1,
	.param .u64 .ptr .align 1 _Z7sgemm_7ILi128ELi128ELi8ELi8ELi8EEvPfS0_S0__param_2
)
{
	.reg .pred 	%p<3>;
	.reg .b32 	%r<60>;
	.reg .b32 	%f<474>;
	.reg .b64 	%rd<24>;
	// demoted variable
	.shared .align 4 .b8 _ZZ7sgemm_7ILi128ELi128ELi8ELi8ELi8EEvPfS0_S0_E2As[4096];
	// demoted variable
	.shared .align 4 .b8 _ZZ7sgemm_7ILi128ELi128ELi8ELi8ELi8EEvPfS0_S0_E2Bs[4096];
	ld.param.u64 	%rd8, [_Z7sgemm_7ILi128ELi128ELi8ELi8ELi8EEvPfS0_S0__param_0];
	ld.param.u64 	%rd9, [_Z7sgemm_7ILi128ELi128ELi8ELi8ELi8EEvPfS0_S0__param_1];
	cvta.to.global.u64 	%rd10, %rd9;
	cvta.to.global.u64 	%rd11, %rd8;
	mov.u32 	%r7, %ctaid.y;
	mov.u32 	%r8, %ctaid.x;
	shl.b32 	%r9, %r7, 19;
	mul.wide.u32 	%rd12, %r9, 4;
	add.s64 	%rd22, %rd11, %rd12;
	shl.b32 	%r10, %r8, 7;
	mul.wide.u32 	%rd13, %r10, 4;
	add.s64 	%rd23, %rd10, %rd13;
	mov.b32 	%r58, 0;
	mov.f32 	%f410, 0f00000000;
	mov.u32 	%r12, %tid.x;
	shr.u32 	%r13, %r12, 5;
	shl.b32 	%r14, %r13, 12;
	and.b32  	%r15, %r12, 31;
	shl.b32 	%r16, %r12, 2;
	and.b32  	%r17, %r16, 124;
	or.b32  	%r18, %r14, %r17;
	mul.wide.u32 	%rd16, %r18, 4;
	shl.b32 	%r28, %r13, 7;
	shr.u32 	%r29, %r15, 1;
	or.b32  	%r30, %r28, %r29;
	shl.b32 	%r31, %r12, 6;
	and.b32  	%r32, %r31, 64;
	or.b32  	%r33, %r30, %r32;
	shl.b32 	%r34, %r33, 2;
	mov.u32 	%r35, _ZZ7sgemm_7ILi128ELi128ELi8ELi8ELi8EEvPfS0_S0_E2Bs;
	add.s32 	%r36, %r35, %r34;
	mov.f32 	%f411, %f410;
	mov.f32 	%f412, %f410;
	mov.f32 	%f413, %f410;
	mov.f32 	%f414, %f410;
	mov.f32 	%f415, %f410;
	mov.f32 	%f416, %f410;
	mov.f32 	%f417, %f410;
	mov.f32 	%f418, %f410;
	mov.f32 	%f419, %f410;
	mov.f32 	%f420, %f410;
	mov.f32 	%f421, %f410;
	mov.f32 	%f422, %f410;
	mov.f32 	%f423, %f410;
	mov.f32 	%f424, %f410;
	mov.f32 	%f425, %f410;
	mov.f32 	%f426, %f410;
	mov.f32 	%f427, %f410;
	mov.f32 	%f428, %f410;
	mov.f32 	%f429, %f410;
	mov.f32 	%f430, %f410;
	mov.f32 	%f431, %f410;
	mov.f32 	%f432, %f410;
	mov.f32 	%f433, %f410;
	mov.f32 	%f434, %f410;
	mov.f32 	%f435, %f410;
	mov.f32 	%f436, %f410;
	mov.f32 	%f437, %f410;
	mov.f32 	%f438, %f410;
	mov.f32 	%f439, %f410;
	mov.f32 	%f440, %f410;
	mov.f32 	%f441, %f410;
	mov.f32 	%f442, %f410;
	mov.f32 	%f443, %f410;
	mov.f32 	%f444, %f410;
	mov.f32 	%f445, %f410;
	mov.f32 	%f446, %f410;
	mov.f32 	%f447, %f410;
	mov.f32 	%f448, %f410;
	mov.f32 	%f449, %f410;
	mov.f32 	%f450, %f410;
	mov.f32 	%f451, %f410;
	mov.f32 	%f452, %f410;
	mov.f32 	%f453, %f410;
	mov.f32 	%f454, %f410;
	mov.f32 	%f455, %f410;
	mov.f32 	%f456, %f410;
	mov.f32 	%f457, %f410;
	mov.f32 	%f458, %f410;
	mov.f32 	%f459, %f410;
	mov.f32 	%f460, %f410;
	mov.f32 	%f461, %f410;
	mov.f32 	%f462, %f410;
	mov.f32 	%f463, %f410;
	mov.f32 	%f464, %f410;
	mov.f32 	%f465, %f410;
	mov.f32 	%f466, %f410;
	mov.f32 	%f467, %f410;
	mov.f32 	%f468, %f410;
	mov.f32 	%f469, %f410;
	mov.f32 	%f470, %f410;
	mov.f32 	%f471, %f410;
	mov.f32 	%f472, %f410;
	mov.f32 	%f473, %f410;
$L__BB0_1:
	shr.u32 	%r19, %r12, 1;
	shl.b32 	%r20, %r19, 12;
	or.b32  	%r21, %r20, %r17;
	mul.wide.u32 	%rd14, %r21, 4;
	add.s64 	%rd15, %rd22, %rd14;
	ld.global.v4.f32 	{%f194, %f195, %f196, %f197}, [%rd15];
	shl.b32 	%r22, %r12, 9;
	and.b32  	%r23, %r22, 512;
	or.b32  	%r24, %r23, %r19;
	shl.b32 	%r25, %r24, 2;
	mov.u32 	%r26, _ZZ7sgemm_7ILi128ELi128ELi8ELi8ELi8EEvPfS0_S0_E2As;
	add.s32 	%r27, %r26, %r25;
	st.shared.f32 	[%r27], %f194;
	st.shared.f32 	[%r27+512], %f195;
	st.shared.f32 	[%r27+1024], %f196;
	st.shared.f32 	[%r27+1536], %f197;
	add.s64 	%rd17, %rd23, %rd16;
	ld.global.v4.f32 	{%f198, %f199, %f200, %f201}, [%rd17];
	st.shared.f32 	[%r36], %f198;
	st.shared.f32 	[%r36+64], %f199;
	st.shared.f32 	[%r36+128], %f200;
	st.shared.f32 	[%r36+192], %f201;
	bar.sync 	0;
	mov.b32 	%r59, 256;
$L__BB0_2:
	mov.u32 	%r37, %tid.x;
	shr.u32 	%r3, %r37, 4;
	shl.b32 	%r38, %r3, 5;
	mov.u32 	%r39, _ZZ7sgemm_7ILi128ELi128ELi8ELi8ELi8EEvPfS0_S0_E2As;
	add.s32 	%r40, %r38, %r39;
	add.s32 	%r41, %r40, %r59;
	ld.shared.f32 	%f202, [%r41+-256];
	ld.shared.f32 	%f203, [%r41+-252];
	ld.shared.f32 	%f204, [%r41+-248];
	ld.shared.f32 	%f205, [%r41+-244];
	ld.shared.f32 	%f206, [%r41+-240];
	ld.shared.f32 	%f207, [%r41+-236];
	ld.shared.f32 	%f208, [%r41+-232];
	ld.shared.f32 	%f209, [%r41+-228];
	shl.b32 	%r42, %r37, 2;
	and.b32  	%r43, %r42, 60;
	mov.u32 	%r44, _ZZ7sgemm_7ILi128ELi128ELi8ELi8ELi8EEvPfS0_S0_E2Bs;
	add.s32 	%r45, %r44, %r43;
	add.s32 	%r46, %r45, %r59;
	ld.shared.f32 	%f210, [%r46+-256];
	ld.shared.f32 	%f211, [%r46+-192];
	ld.shared.f32 	%f212, [%r46+-128];
	ld.shared.f32 	%f213, [%r46+-64];
	ld.shared.f32 	%f214, [%r46];
	ld.shared.f32 	%f215, [%r46+64];
	ld.shared.f32 	%f216, [%r46+128];
	ld.shared.f32 	%f217, [%r46+192];
	fma.rn.f32 	%f473, %f202, %f210, %f473;
	fma.rn.f32 	%f472, %f202, %f211, %f472;
	fma.rn.f32 	%f471, %f202, %f212, %f471;
	fma.rn.f32 	%f470, %f202, %f213, %f470;
	fma.rn.f32 	%f469, %f202, %f214, %f469;
	fma.rn.f32 	%f468, %f202, %f215, %f468;
	fma.rn.f32 	%f467, %f202, %f216, %f467;
	fma.rn.f32 	%f466, %f202, %f217, %f466;
	fma.rn.f32 	%f465, %f203, %f210, %f465;
	fma.rn.f32 	%f464, %f203, %f211, %f464;
	fma.rn.f32 	%f463, %f203, %f212, %f463;
	fma.rn.f32 	%f462, %f203, %f213, %f462;
	fma.rn.f32 	%f461, %f203, %f214, %f461;
	fma.rn.f32 	%f460, %f203, %f215, %f460;
	fma.rn.f32 	%f459, %f203, %f216, %f459;
	fma.rn.f32 	%f458, %f203, %f217, %f458;
	fma.rn.f32 	%f457, %f204, %f210, %f457;
	fma.rn.f32 	%f456, %f204, %f211, %f456;
	fma.rn.f32 	%f455, %f204, %f212, %f455;
	fma.rn.f32 	%f454, %f204, %f213, %f454;
	fma.rn.f32 	%f453, %f204, %f214, %f453;
	fma.rn.f32 	%f452, %f204, %f215, %f452;
	fma.rn.f32 	%f451, %f204, %f216, %f451;
	fma.rn.f32 	%f450, %f204, %f217, %f450;
	fma.rn.f32 	%f449, %f205, %f210, %f449;
	fma.rn.f32 	%f448, %f205, %f211, %f448;
	fma.rn.f32 	%f447, %f205, %f212, %f447;
	fma.rn.f32 	%f446, %f205, %f213, %f446;
	fma.rn.f32 	%f445, %f205, %f214, %f445;
	fma.rn.f32 	%f444, %f205, %f215, %f444;
	fma.rn.f32 	%f443, %f205, %f216, %f443;
	fma.rn.f32 	%f442, %f205, %f217, %f442;
	fma.rn.f32 	%f441, %f206, %f210, %f441;
	fma.rn.f32 	%f440, %f206, %f211, %f440;
	fma.rn.f32 	%f439, %f206, %f212, %f439;
	fma.rn.f32 	%f438, %f206, %f213, %f438;
	fma.rn.f32 	%f437, %f206, %f214, %f437;
	fma.rn.f32 	%f436, %f206, %f215, %f436;
	fma.rn.f32 	%f435, %f206, %f216, %f435;
	fma.rn.f32 	%f434, %f206, %f217, %f434;
	fma.rn.f32 	%f433, %f207, %f210, %f433;
	fma.rn.f32 	%f432, %f207, %f211, %f432;
	fma.rn.f32 	%f431, %f207, %f212, %f431;
	fma.rn.f32 	%f430, %f207, %f213, %f430;
	fma.rn.f32 	%f429, %f207, %f214, %f429;
	fma.rn.f32 	%f428, %f207, %f215, %f428;
	fma.rn.f32 	%f427, %f207, %f216, %f427;
	fma.rn.f32 	%f426, %f207, %f217, %f426;
	fma.rn.f32 	%f425, %f208, %f210, %f425;
	fma.rn.f32 	%f424, %f208, %f211, %f424;
	fma.rn.f32 	%f423, %f208, %f212, %f423;
	fma.rn.f32 	%f422, %f208, %f213, %f422;
	fma.rn.f32 	%f421, %f208, %f214, %f421;
	fma.rn.f32 	%f420, %f208, %f215, %f420;
	fma.rn.f32 	%f419, %f208, %f216, %f419;
	fma.rn.f32 	%f418, %f208, %f217, %f418;
	fma.rn.f32 	%f417, %f209, %f210, %f417;
	fma.rn.f32 	%f416, %f209, %f211, %f416;
	fma.rn.f32 	%f415, %f209, %f212, %f415;
	fma.rn.f32 	%f414, %f209, %f213, %f414;
	fma.rn.f32 	%f413, %f209, %f214, %f413;
	fma.rn.f32 	%f412, %f209, %f215, %f412;
	fma.rn.f32 	%f411, %f209, %f216, %f411;
	fma.rn.f32 	%f410, %f209, %f217, %f410;
	add.s32 	%r59, %r59, 512;
	setp.ne.s32 	%p1, %r59, 4352;
	@%p1 bra 	$L__BB0_2;
	bar.sync 	0;
	add.s32 	%r5, %r58, 8;
	setp.lt.u32 	%p2, %r58, 4088;
	add.s64 	%rd23, %rd23, 131072;
	add.s64 	%rd22, %rd22, 32;
	mov.u32 	%r58, %r5;
	@%p2 bra 	$L__BB0_1;
	ld.param.u64 	%rd21, [_Z7sgemm_7ILi128ELi128ELi8ELi8ELi8EEvPfS0_S0__param_2];
	cvta.to.global.u64 	%rd18, %rd21;
	shl.b32 	%r47, %r3, 15;
	shl.b32 	%r49, %r37, 3;
	and.b32  	%r50, %r49, 120;
	mov.u32 	%r51, %ctaid.x;
	shl.b32 	%r52, %r51, 7;
	mov.u32 	%r53, %ctaid.y;
	shl.b32 	%r54, %r53, 19;
	add.s32 	%r55, %r54, %r52;
	add.s32 	%r56, %r55, %r47;
	or.b32  	%r57, %r56, %r50;
	mul.wide.u32 	%rd19, %r57, 4;
	add.s64 	%rd20, %rd18, %rd19;
	ld.global.v4.f32 	{%f218, %f219, %f220, %f221}, [%rd20];
	fma.rn.f32 	%f222, %f218, 0f00000000, %f473;
	fma.rn.f32 	%f223, %f219, 0f00000000, %f472;
	fma.rn.f32 	%f224, %f220, 0f00000000, %f471;
	fma.rn.f32 	%f225, %f221, 0f00000000, %f470;
	st.global.v4.f32 	[%rd20], {%f222, %f223, %f224, %f225};
	ld.global.v4.f32 	{%f226, %f227, %f228, %f229}, [%rd20+16];
	fma.rn.f32 	%f230, %f226, 0f00000000, %f469;
	fma.rn.f32 	%f231, %f227, 0f00000000, %f468;
	fma.rn.f32 	%f232, %f228, 0f00000000, %f467;
	fma.rn.f32 	%f233, %f229, 0f00000000, %f466;
	st.global.v4.f32 	[%rd20+16], {%f230, %f231, %f232, %f233};
	ld.global.v4.f32 	{%f234, %f235, %f236, %f237}, [%rd20+16384];
	fma.rn.f32 	%f238, %f234, 0f00000000, %f465;
	fma.rn.f32 	%f239, %f235, 0f00000000, %f464;
	fma.rn.f32 	%f240, %f236, 0f00000000, %f463;
	fma.rn.f32 	%f241, %f237, 0f00000000, %f462;
	st.global.v4.f32 	[%rd20+16384], {%f238, %f239, %f240, %f241};
	ld.global.v4.f32 	{%f242, %f243, %f244, %f245}, [%rd20+16400];
	fma.rn.f32 	%f246, %f242, 0f00000000, %f461;
	fma.rn.f32 	%f247, %f243, 0f00000000, %f460;
	fma.rn.f32 	%f248, %f244, 0f00000000, %f459;
	fma.rn.f32 	%f249, %f245, 0f00000000, %f458;
	st.global.v4.f32 	[%rd20+16400], {%f246, %f247, %f248, %f249};
	ld.global.v4.f32 	{%f250, %f251, %f252, %f253}, [%rd20+32768];
	fma.rn.f32 	%f254, %f250, 0f00000000, %f457;
	fma.rn.f32 	%f255, %f251, 0f00000000, %f456;
	fma.rn.f32 	%f256, %f252, 0f00000000, %f455;
	fma.rn.f32 	%f257, %f253, 0f00000000, %f454;
	st.global.v4.f32 	[%rd20+32768], {%f254, %f255, %f256, %f257};
	ld.global.v4.f32 	{%f258, %f259, %f260, %f261}, [%rd20+32784];
	fma.rn.f32 	%f262, %f258, 0f00000000, %f453;
	fma.rn.f32 	%f263, %f259, 0f00000000, %f452;
	fma.rn.f32 	%f264, %f260, 0f00000000, %f451;
	fma.rn.f32 	%f265, %f261, 0f00000000, %f450;
	st.global.v4.f32 	[%rd20+32784], {%f262, %f263, %f264, %f265};
	ld.global.v4.f32 	{%f266, %f267, %f268, %f269}, [%rd20+49152];
	fma.rn.f32 	%f270, %f266, 0f00000000, %f449;
	fma.rn.f32 	%f271, %f267, 0f00000000, %f448;
	fma.rn.f32 	%f272, %f268, 0f00000000, %f447;
	fma.rn.f32 	%f273, %f269, 0f00000000, %f446;
	st.global.v4.f32 	[%rd20+49152], {%f270, %f271, %f272, %f273};
	ld.global.v4.f32 	{%f274, %f275, %f276, %f277}, [%rd20+49168];
	fma.rn.f32 	%f278, %f274, 0f00000000, %f445;
	fma.rn.f32 	%f279, %f275, 0f00000000, %f444;
	fma.rn.f32 	%f280, %f276, 0f00000000, %f443;
	fma.rn.f32 	%f281, %f277, 0f00000000, %f442;
	st.global.v4.f32 	[%rd20+49168], {%f278, %f279, %f280, %f281};
	ld.global.v4.f32 	{%f282, %f283, %f284, %f285}, [%rd20+65536];
	fma.rn.f32 	%f286, %f282, 0f00000000, %f441;
	fma.rn.f32 	%f287, %f283, 0f00000000, %f440;
	fma.rn.f32 	%f288, %f284, 0f00000000, %f439;
	fma.rn.f32 	%f289, %f285, 0f00000000, %f438;
	st.global.v4.f32 	[%rd20+65536], {%f286, %f287, %f288, %f289};
	ld.global.v4.f32 	{%f290, %f291, %f292, %f293}, [%rd20+65552];
	fma.rn.f32 	%f294, %f290, 0f00000000, %f437;
	fma.rn.f32 	%f295, %f291, 0f00000000, %f436;
	fma.rn.f32 	%f296, %f292, 0f00000000, %f435;
	fma.rn.f32 	%f297, %f293, 0f00000000, %f434;
	st.global.v4.f32 	[%rd20+65552], {%f294, %f295, %f296, %f297};
	ld.global.v4.f32 	{%f298, %f299, %f300, %f301}, [%rd20+81920];
	fma.rn.f32 	%f302, %f298, 0f00000000, %f433;
	fma.rn.f32 	%f303, %f299, 0f00000000, %f432;
	fma.rn.f32 	%f304, %f300, 0f00000000, %f431;
	fma.rn.f32 	%f305, %f301, 0f00000000, %f430;
	st.global.v4.f32 	[%rd20+81920], {%f302, %f303, %f304, %f305};
	ld.global.v4.f32 	{%f306, %f307, %f308, %f309}, [%rd20+81936];
	fma.rn.f32 	%f310, %f306, 0f00000000, %f429;
	fma.rn.f32 	%f311, %f307, 0f00000000, %f428;
	fma.rn.f32 	%f312, %f308, 0f00000000, %f427;
	fma.rn.f32 	%f313, %f309, 0f00000000, %f426;
	st.global.v4.f32 	[%rd20+81936], {%f310, %f311, %f312, %f313};
	ld.global.v4.f32 	{%f314, %f315, %f316, %f317}, [%rd20+98304];
	fma.rn.f32 	%f318, %f314, 0f00000000, %f425;
	fma.rn.f32 	%f319, %f315, 0f00000000, %f424;
	fma.rn.f32 	%f320, %f316, 0f00000000, %f423;
	fma.rn.f32 	%f321, %f317, 0f00000000, %f422;
	st.global.v4.f32 	[%rd20+98304], {%f318, %f319, %f320, %f321};
	ld.global.v4.f32 	{%f322, %f323, %f324, %f325}, [%rd20+98320];
	fma.rn.f32 	%f326, %f322, 0f00000000, %f421;
	fma.rn.f32 	%f327, %f323, 0f00000000, %f420;
	fma.rn.f32 	%f328, %f324, 0f00000000, %f419;
	fma.rn.f32 	%f329, %f325, 0f00000000, %f418;
	st.global.v4.f32 	[%rd20+98320], {%f326, %f327, %f328, %f329};
	ld.global.v4.f32 	{%f330, %f331, %f332, %f333}, [%rd20+114688];
	fma.rn.f32 	%f334, %f330, 0f00000000, %f417;
	fma.rn.f32 	%f335, %f331, 0f00000000, %f416;
	fma.rn.f32 	%f336, %f332, 0f00000000, %f415;
	fma.rn.f32 	%f337, %f333, 0f00000000, %f414;
	st.global.v4.f32 	[%rd20+114688], {%f334, %f335, %f336, %f337};
	ld.global.v4.f32 	{%f338, %f339, %f340, %f341}, [%rd20+114704];
	fma.rn.f32 	%f342, %f338, 0f00000000, %f413;
	fma.rn.f32 	%f343, %f339, 0f00000000, %f412;
	fma.rn.f32 	%f344, %f340, 0f00000000, %f411;
	fma.rn.f32 	%f345, %f341, 0f00000000, %f410;
	st.global.v4.f32 	[%rd20+114704], {%f342, %f343, %f344, %f345};
	ret;

}


// ===== COMPILED SASS (sm_100) =====

	.target	sm_100

	.elftype	@"ET_EXEC"


//--------------------- .note.nv.tkinfo           --------------------------
	.section	.note.nv.tkinfo,"",@"SHT_NOTE"
	.sectionflags	@"SHF_NOTE_NV_TKINFO"
	.tkinfo
        /*0018*/ 	.word	0x00000002
        /*0030*/ 	.string	""
        /*0030*/ 	.string	"ptxas"
        /*0030*/ 	.string	"Cuda compilation tools, release 13.0, V13.0.88"
        /*0030*/ 	.string	"Build cuda_13.0.r13.0/compiler.36424714_0"
        /*0030*/ 	.string	"-arch sm_100 -m 64 "



//--------------------- .note.nv.cuinfo           --------------------------
	.section	.note.nv.cuinfo,"",@"SHT_NOTE"
	.sectionflags	@"SHF_NOTE_NV_CUINFO"
        /*0018*/ 	.short	0x0002
        /*001a*/ 	.short	0x0064
        /*001c*/ 	.short	0x0082
	.zero		2


//--------------------- .nv.info                  --------------------------
	.section	.nv.info,"",@"SHT_CUDA_INFO"
	.align	4


	//----- nvinfo : EIATTR_REGCOUNT
	.align		4
        /*0000*/ 	.byte	0x04, 0x2f
        /*0002*/ 	.short	(.L_1 - .L_0)
	.align		4
.L_0:
        /*0004*/ 	.word	index@(_Z7sgemm_7ILi128ELi128ELi8ELi8ELi8EEvPfS0_S0_)
        /*0008*/ 	.word	0x0000005e


	//----- nvinfo : EIATTR_FRAME_SIZE
	.align		4
.L_1:
        /*000c*/ 	.byte	0x04, 0x11
        /*000e*/ 	.short	(.L_3 - .L_2)
	.align		4
.L_2:
        /*0010*/ 	.word	index@(_Z7sgemm_7ILi128ELi128ELi8ELi8ELi8EEvPfS0_S0_)
        /*0014*/ 	.word	0x00000000


	//----- nvinfo : EIATTR_MIN_STACK_SIZE
	.align		4
.L_3:
        /*0018*/ 	.byte	0x04, 0x12
        /*001a*/ 	.short	(.L_5 - .L_4)
	.align		4
.L_4:
        /*001c*/ 	.word	index@(_Z7sgemm_7ILi128ELi128ELi8ELi8ELi8EEvPfS0_S0_)
        /*0020*/ 	.word	0x00000000
.L_5:


//--------------------- .nv.compat                --------------------------
	.section	.nv.compat,"",@"SHT_CUDA_COMPAT_INFO"
	.align	4
        /*0000*/ 	.byte	0x02, 0x09, 0x00, 0x00, 0x02, 0x02, 0x01, 0x00, 0x02, 0x05, 0x05, 0x00, 0x03, 0x07, 0x01, 0x01
        /*0010*/ 	.byte	0x02, 0x03, 0x00, 0x00, 0x02, 0x06, 0x01, 0x00, 0x04, 0x0b, 0x08, 0x00, 0x09, 0x00, 0x00, 0x00
        /*0020*/ 	.byte	0x00, 0x00, 0x00, 0x00


//--------------------- .nv.info._Z7sgemm_7ILi128ELi128ELi8ELi8ELi8EEvPfS0_S0_ --------------------------
	.section	.nv.info._Z7sgemm_7ILi128ELi128ELi8ELi8ELi8EEvPfS0_S0_,"",@"SHT_CUDA_INFO"
	.sectionflags	@""
	.align	4


	//----- nvinfo : EIATTR_CUDA_API_VERSION
	.align		4
        /*0000*/ 	.byte	0x04, 0x37
        /*0002*/ 	.short	(.L_7 - .L_6)
.L_6:
        /*0004*/ 	.word	0x00000082


	//----- nvinfo : EIATTR_KPARAM_INFO
	.align		4
.L_7:
        /*0008*/ 	.byte	0x04, 0x17
        /*000a*/ 	.short	(.L_9 - .L_8)
.L_8:
        /*000c*/ 	.word	0x00000000
        /*0010*/ 	.short	0x0002
        /*0012*/ 	.short	0x0010
        /*0014*/ 	.byte	0x00, 0xf5, 0x21, 0x00


	//----- nvinfo : EIATTR_KPARAM_INFO
	.align		4
.L_9:
        /*0018*/ 	.byte	0x04, 0x17
        /*001a*/ 	.short	(.L_11 - .L_10)
.L_10:
        /*001c*/ 	.word	0x00000000
        /*0020*/ 	.short	0x0001
        /*0022*/ 	.short	0x0008
        /*0024*/ 	.byte	0x00, 0xf5, 0x21, 0x00


	//----- nvinfo : EIATTR_KPARAM_INFO
	.align		4
.L_11:
        /*0028*/ 	.byte	0x04, 0x17
        /*002a*/ 	.short	(.L_13 - .L_12)
.L_12:
        /*002c*/ 	.word	0x00000000
        /*0030*/ 	.short	0x0000
        /*0032*/ 	.short	0x0000
        /*0034*/ 	.byte	0x00, 0xf5, 0x21, 0x00


	//----- nvinfo : EIATTR_SPARSE_MMA_MASK
	.align		4
.L_13:
        /*0038*/ 	.byte	0x03, 0x50
        /*003a*/ 	.short	0x0000


	//----- nvinfo : EIATTR_MAXREG_COUNT
	.align		4
        /*003c*/ 	.byte	0x03, 0x1b
        /*003e*/ 	.short	0x00ff


	//----- nvinfo : EIATTR_NUM_BARRIERS
	.align		4
        /*0040*/ 	.byte	0x02, 0x4c
        /*0042*/ 	.byte	0x01
	.zero		1


	//----- nvinfo : EIATTR_MERCURY_ISA_VERSION
	.align		4
        /*0044*/ 	.byte	0x03, 0x5f
        /*0046*/ 	.short	0x0101


	//----- nvinfo : EIATTR_VRC_CTA_INIT_COUNT
	.align		4
        /*0048*/ 	.byte	0x02, 0x4a
	.zero		1
	.zero		1


	//----- nvinfo : EIATTR_EXIT_INSTR_OFFSETS
	.align		4
        /*004c*/ 	.byte	0x04, 0x1c
        /*004e*/ 	.short	(.L_15 - .L_14)


	//   ....[0]....
.L_14:
        /*0050*/ 	.word	0x000011b0


	//----- nvinfo : EIATTR_CBANK_PARAM_SIZE
	.align		4
.L_15:
        /*0054*/ 	.byte	0x03, 0x19
        /*0056*/ 	.short	0x0018


	//----- nvinfo : EIATTR_PARAM_CBANK
	.align		4
        /*0058*/ 	.byte	0x04, 0x0a
        /*005a*/ 	.short	(.L_17 - .L_16)
	.align		4
.L_16:
        /*005c*/ 	.word	index@(.nv.constant0._Z7sgemm_7ILi128ELi128ELi8ELi8ELi8EEvPfS0_S0_)
        /*0060*/ 	.short	0x0380
        /*0062*/ 	.short	0x0018


	//----- nvinfo : EIATTR_SW_WAR
	.align		4
.L_17:
        /*0064*/ 	.byte	0x04, 0x36
        /*0066*/ 	.short	(.L_19 - .L_18)
.L_18:
        /*0068*/ 	.word	0x00000008
.L_19:


//--------------------- .nv.callgraph             --------------------------
	.section	.nv.callgraph,"",@"SHT_CUDA_CALLGRAPH"
	.align	4
	.sectionentsize	8
	.align		4
        /*0000*/ 	.word	0x00000000
	.align		4
        /*0004*/ 	.word	0xffffffff
	.align		4
        /*0008*/ 	.word	0x00000000
	.align		4
        /*000c*/ 	.word	0xfffffffe
	.align		4
        /*0010*/ 	.word	0x00000000
	.align		4
        /*0014*/ 	.word	0xfffffffd
	.align		4
        /*0018*/ 	.word	0x00000000
	.align		4
        /*001c*/ 	.word	0xfffffffc


//--------------------- .text._Z7sgemm_7ILi128ELi128ELi8ELi8ELi8EEvPfS0_S0_ --------------------------
	.section	.text._Z7sgemm_7ILi128ELi128ELi8ELi8ELi8EEvPfS0_S0_,"ax",@progbits
	.align	128
        .global         _Z7sgemm_7ILi128ELi128ELi8ELi8ELi8EEvPfS0_S0_
        .type           _Z7sgemm_7ILi128ELi128ELi8ELi8ELi8EEvPfS0_S0_,@function
        .size           _Z7sgemm_7ILi128ELi128ELi8ELi8ELi8EEvPfS0_S0_,(.L_x_3 - _Z7sgemm_7ILi128ELi128ELi8ELi8ELi8EEvPfS0_S0_)
        .other          _Z7sgemm_7ILi128ELi128ELi8ELi8ELi8EEvPfS0_S0_,@"STO_CUDA_ENTRY STV_DEFAULT"
_Z7sgemm_7ILi128ELi128ELi8ELi8ELi8EEvPfS0_S0_:
.text._Z7sgemm_7ILi128ELi128ELi8ELi8ELi8EEvPfS0_S0_:
[----:B------:R-:W-:Y:S08]  /*0000*/  LDC R1, c[0x0][0x37c] ;  /* 0x0000df00ff017b82 */ /* 0x000ff00000000800 */
[----:B------:R-:W0:Y:S01]  /*0010*/  S2UR UR6, SR_CTAID.Y ;  /* 0x00000000000679c3 */ /* 0x000e220000002600 */
[----:B------:R-:W1:Y:S01]  /*0020*/  LDCU.128 UR8, c[0x0][0x380] ;  /* 0x00007000ff0877ac */ /* 0x000e620008000c00 */
[----:B------:R-:W2:Y:S01]  /*0030*/  S2R R20, SR_TID.X ;  /* 0x0000000000147919 */ /* 0x000ea20000002100 */
[----:B------:R-:W-:-:S02]  /*0040*/  CS2R R60, SRZ ;  /* 0x00000000003c7805 */ /* 0x000fc4000001ff00 */
[----:B------:R-:W-:Y:S01]  /*0050*/  CS2R R58, SRZ ;  /* 0x00000000003a7805 */ /* 0x000fe2000001ff00 */
[----:B------:R-:W-:Y:S01]  /*0060*/  UMOV UR5, 0x400 ;  /* 0x0000040000057882 */ /* 0x000fe20000000000 */
[----:B------:R-:W-:Y:S01]  /*0070*/  CS2R R4, SRZ ;  /* 0x0000000000047805 */ /* 0x000fe2000001ff00 */
[----:B------:R-:W-:Y:S01]  /*0080*/  UIADD3 UR5, UPT, UPT, UR5, 0x1000, URZ ;  /* 0x0000100005057890 */ /* 0x000fe2000fffe0ff */
[----:B------:R-:W3:Y:S01]  /*0090*/  S2UR UR4, SR_CTAID.X ;  /* 0x00000000000479c3 */ /* 0x000ee20000002500 */
[----:B------:R-:W-:Y:S02]  /*00a0*/  CS2R R6, SRZ ;  /* 0x0000000000067805 */ /* 0x000fe4000001ff00 */
[----:B------:R-:W-:Y:S02]  /*00b0*/  CS2R R8, SRZ ;  /* 0x0000000000087805 */ /* 0x000fe4000001ff00 */
[----:B------:R-:W-:Y:S02]  /*00c0*/  CS2R R10, SRZ ;  /* 0x00000000000a7805 */ /* 0x000fe4000001ff00 */
[----:B------:R-:W-:-:S02]  /*00d0*/  CS2R R56, SRZ ;  /* 0x0000000000387805 */ /* 0x000fc4000001ff00 */
[----:B------:R-:W-:Y:S02]  /*00e0*/  CS2R R62, SRZ ;  /* 0x00000000003e7805 */ /* 0x000fe4000001ff00 */
[----:B------:R-:W-:Y:S02]  /*00f0*/  CS2R R64, SRZ ;  /* 0x0000000000407805 */ /* 0x000fe4000001ff00 */
        /* <DEDUP_REMOVED lines=8> */
[----:B------:R-:W-:Y:S01]  /*0180*/  CS2R R82, SRZ ;  /* 0x0000000000527805 */ /* 0x000fe2000001ff00 */
[----:B0-----:R-:W-:Y:S01]  /*0190*/  USHF.L.U32 UR6, UR6, 0x13, URZ ;  /* 0x0000001306067899 */ /* 0x001fe200080006ff */
[----:B------:R-:W-:-:S02]  /*01a0*/  CS2R R84, SRZ ;  /* 0x0000000000547805 */ /* 0x000fc4000001ff00 */
[----:B------:R-:W-:Y:S02]  /*01b0*/  CS2R R86, SRZ ;  /* 0x0000000000567805 */ /* 0x000fe4000001ff00 */
[----:B------:R-:W-:Y:S01]  /*01c0*/  CS2R R44, SRZ ;  /* 0x00000000002c7805 */ /* 0x000fe2000001ff00 */
[----:B-1----:R-:W-:Y:S01]  /*01d0*/  UIMAD.WIDE.U32 UR6, UR6, 0x4, UR8 ;  /* 0x00000004060678a5 */ /* 0x002fe2000f8e0008 */
[----:B------:R-:W-:Y:S02]  /*01e0*/  CS2R R46, SRZ ;  /* 0x00000000002e7805 */ /* 0x000fe4000001ff00 */
[----:B------:R-:W-:Y:S02]  /*01f0*/  CS2R R48, SRZ ;  /* 0x0000000000307805 */ /* 0x000fe4000001ff00 */
[----:B------:R-:W-:Y:S01]  /*0200*/  CS2R R50, SRZ ;  /* 0x0000000000327805 */ /* 0x000fe2000001ff00 */
[----:B---3--:R-:W-:Y:S01]  /*0210*/  USHF.L.U32 UR4, UR4, 0x7, URZ ;  /* 0x0000000704047899 */ /* 0x008fe200080006ff */
[----:B------:R-:W-:-:S02]  /*0220*/  MOV R88, RZ ;  /* 0x000000ff00587202 */ /* 0x000fc40000000f00 */
[----:B------:R-:W-:Y:S02]  /*0230*/  CS2R R32, SRZ ;  /* 0x0000000000207805 */ /* 0x000fe4000001ff00 */
[C---:B--2---:R-:W-:Y:S01]  /*0240*/  LOP3.LUT R0, R20.reuse, 0x1f, RZ, 0xc0, !PT ;  /* 0x0000001f14007812 */ /* 0x044fe200078ec0ff */
[----:B------:R-:W-:Y:S01]  /*0250*/  UIMAD.WIDE.U32 UR8, UR4, 0x4, UR10 ;  /* 0x00000004040878a5 */ /* 0x000fe2000f8e000a */
[----:B------:R-:W0:Y:S01]  /*0260*/  S2UR UR10, SR_CgaCtaId ;  /* 0x00000000000a79c3 */ /* 0x000e220000008800 */
[----:B------:R-:W-:Y:S02]  /*0270*/  SHF.R.U32.HI R12, RZ, 0x5, R20 ;  /* 0x00000005ff0c7819 */ /* 0x000fe40000011614 */
[----:B------:R-:W-:Y:S02]  /*0280*/  CS2R R34, SRZ ;  /* 0x0000000000227805 */ /* 0x000fe4000001ff00 */
[----:B------:R-:W-:Y:S02]  /*0290*/  SHF.L.U32 R2, R20, 0x6, RZ ;  /* 0x0000000614027819 */ /* 0x000fe400000006ff */
[----:B------:R-:W-:-:S02]  /*02a0*/  CS2R R36, SRZ ;  /* 0x0000000000247805 */ /* 0x000fc4000001ff00 */
[----:B------:R-:W-:Y:S01]  /*02b0*/  SHF.R.U32.HI R3, RZ, 0x1, R0 ;  /* 0x00000001ff037819 */ /* 0x000fe20000011600 */
[----:B------:R-:W-:Y:S01]  /*02c0*/  HFMA2 R0, -RZ, RZ, 0, 0 ;  /* 0x00000000ff007431 */ /* 0x000fe200000001ff */
[----:B------:R-:W-:Y:S02]  /*02d0*/  LOP3.LUT R2, R2, 0x40, RZ, 0xc0, !PT ;  /* 0x0000004002027812 */ /* 0x000fe400078ec0ff */
[----:B------:R-:W-:Y:S02]  /*02e0*/  CS2R R38, SRZ ;  /* 0x0000000000267805 */ /* 0x000fe4000001ff00 */
[----:B------:R-:W-:Y:S02]  /*02f0*/  LEA R3, R12, R3, 0x7 ;  /* 0x000000030c037211 */ /* 0x000fe400078e38ff */
[----:B------:R-:W-:Y:S02]  /*0300*/  CS2R R40, SRZ ;  /* 0x0000000000287805 */ /* 0x000fe4000001ff00 */
[----:B------:R-:W-:-:S02]  /*0310*/  SHF.L.U32 R21, R20, 0x2, RZ ;  /* 0x0000000214157819 */ /* 0x000fc400000006ff */
[----:B------:R-:W-:Y:S02]  /*0320*/  CS2R R42, SRZ ;  /* 0x00000000002a7805 */ /* 0x000fe4000001ff00 */
[----:B------:R-:W-:Y:S02]  /*0330*/  IADD3 R22, PT, PT, R3, R2, RZ ;  /* 0x0000000203167210 */ /* 0x000fe40007ffe0ff */
[----:B------:R-:W-:Y:S02]  /*0340*/  CS2R R2, SRZ ;  /* 0x0000000000027805 */ /* 0x000fe4000001ff00 */
[----:B------:R-:W-:Y:S01]  /*0350*/  LOP3.LUT R21, R21, 0x7c, RZ, 0xc0, !PT ;  /* 0x0000007c15157812 */ /* 0x000fe200078ec0ff */
[----:B------:R-:W1:Y:S03]  /*0360*/  LDCU.64 UR12, c[0x0][0x358] ;  /* 0x00006b00ff0c77ac */ /* 0x000e660008000a00 */
[----:B------:R-:W-:Y:S01]  /*0370*/  LEA R23, R12, R21, 0xc ;  /* 0x000000150c177211 */ /* 0x000fe200078e60ff */
[----:B------:R-:W-:Y:S01]  /*0380*/  UMOV UR4, URZ ;  /* 0x000000ff00047c82 */ /* 0x000fe20008000000 */
[----:B0-----:R-:W-:-:S06]  /*0390*/  ULEA UR5, UR10, UR5, 0x18 ;  /* 0x000000050a057291 */ /* 0x001fcc000f8ec0ff */
[----:B------:R-:W-:-:S07]  /*03a0*/  LEA R22, R22, UR5, 0x2 ;  /* 0x0000000516167c11 */ /* 0x000fce000f8e10ff */
.L_x_1:
[----:B------:R-:W-:Y:S02]  /*03b0*/  SHF.R.U32.HI R24, RZ, 0x1, R20 ;  /* 0x00000001ff187819 */ /* 0x000fe40000011614 */
[----:B------:R-:W-:Y:S02]  /*03c0*/  MOV R12, UR6 ;  /* 0x00000006000c7c02 */ /* 0x000fe40008000f00 */
[----:B------:R-:W-:Y:S02]  /*03d0*/  MOV R13, UR7 ;  /* 0x00000007000d7c02 */ /* 0x000fe40008000f00 */
[----:B------:R-:W-:Y:S02]  /*03e0*/  LEA R15, R24, R21, 0xc ;  /* 0x00000015180f7211 */ /* 0x000fe400078e60ff */
[----:B------:R-:W-:Y:S02]  /*03f0*/  MOV R16, UR8 ;  /* 0x0000000800107c02 */ /* 0x000fe40008000f00 */
[----:B------:R-:W-:Y:S01]  /*0400*/  MOV R17, UR9 ;  /* 0x0000000900117c02 */ /* 0x000fe20008000f00 */
[----:B------:R-:W-:-:S04]  /*0410*/  IMAD.WIDE.U32 R12, R15, 0x4, R12 ;  /* 0x000000040f0c7825 */ /* 0x000fc800078e000c */
[----:B------:R-:W-:Y:S02]  /*0420*/  IMAD.WIDE.U32 R16, R23, 0x4, R16 ;  /* 0x0000000417107825 */ /* 0x000fe400078e0010 */
[----:B-1----:R-:W2:Y:S04]  /*0430*/  LDG.E.128 R12, desc[UR12][R12.64] ;  /* 0x0000000c0c0c7981 */ /* 0x002ea8000c1e1d00 */
[----:B------:R-:W3:Y:S01]  /*0440*/  LDG.E.128 R16, desc[UR12][R16.64] ;  /* 0x0000000c10107981 */ /* 0x000ee2000c1e1d00 */
[----:B------:R-:W0:Y:S01]  /*0450*/  S2UR UR10, SR_CgaCtaId ;  /* 0x00000000000a79c3 */ /* 0x000e220000008800 */
[----:B------:R-:W-:Y:S01]  /*0460*/  SHF.L.U32 R25, R20, 0x9, RZ ;  /* 0x0000000914197819 */ /* 0x000fe200000006ff */
[----:B------:R-:W-:Y:S01]  /*0470*/  UMOV UR5, 0x400 ;  /* 0x0000040000057882 */ /* 0x000fe20000000000 */
[----:B------:R-:W1:Y:S01]  /*0480*/  S2R R20, SR_TID.X ;  /* 0x0000000000147919 */ /* 0x000e620000002100 */
[----:B------:R-:W-:Y:S01]  /*0490*/  UIADD3 UR4, UPT, UPT, UR4, 0x8, URZ ;  /* 0x0000000804047890 */ /* 0x000fe2000fffe0ff */
[----:B------:R-:W-:-:S03]  /*04a0*/  LOP3.LUT R25, R24, 0x200, R25, 0xf8, !PT ;  /* 0x0000020018197812 */ /* 0x000fc600078ef819 */
[----:B------:R-:W-:Y:S02]  /*04b0*/  UISETP.GE.U32.AND UP0, UPT, UR4, 0x1000, UPT ;  /* 0x000010000400788c */ /* 0x000fe4000bf06070 */
[----:B0-----:R-:W-:Y:S02]  /*04c0*/  ULEA UR11, UR10, UR5, 0x18 ;  /* 0x000000050a0b7291 */ /* 0x001fe4000f8ec0ff */
[----:B------:R-:W-:-:S04]  /*04d0*/  UIADD3 UR5, UPT, UPT, UR5, 0x1000, URZ ;  /* 0x0000100005057890 */ /* 0x000fc8000fffe0ff */
[----:B------:R-:W-:Y:S01]  /*04e0*/  LEA R25, R25, UR11, 0x2 ;  /* 0x0000000b19197c11 */ /* 0x000fe2000f8e10ff */
[----:B------:R-:W-:Y:S01]  /*04f0*/  ULEA UR5, UR10, UR5, 0x18 ;  /* 0x000000050a057291 */ /* 0x000fe2000f8ec0ff */
[----:B-1----:R-:W-:-:S03]  /*0500*/  SHF.R.U32.HI R24, RZ, 0x4, R20 ;  /* 0x00000004ff187819 */ /* 0x002fc60000011614 */
[----:B--2---:R0:W-:Y:S04]  /*0510*/  STS [R25], R12 ;  /* 0x0000000c19007388 */ /* 0x0041e80000000800 */
[----:B------:R-:W-:Y:S04]  /*0520*/  STS [R25+0x200], R13 ;  /* 0x0002000d19007388 */ /* 0x000fe80000000800 */
[----:B------:R-:W-:Y:S01]  /*0530*/  STS [R25+0x400], R14 ;  /* 0x0004000e19007388 */ /* 0x000fe20000000800 */
[----:B0-----:R-:W-:-:S03]  /*0540*/  SHF.L.U32 R12, R20, 0x2, RZ ;  /* 0x00000002140c7819 */ /* 0x001fc600000006ff */
[----:B------:R0:W-:Y:S01]  /*0550*/  STS [R25+0x600], R15 ;  /* 0x0006000f19007388 */ /* 0x0001e20000000800 */
[----:B------:R-:W-:-:S03]  /*0560*/  LOP3.LUT R12, R12, 0x3c, RZ, 0xc0, !PT ;  /* 0x0000003c0c0c7812 */ /* 0x000fc600078ec0ff */
[----:B---3--:R1:W-:Y:S01]  /*0570*/  STS [R22], R16 ;  /* 0x0000001016007388 */ /* 0x0083e20000000800 */
[----:B------:R-:W-:Y:S01]  /*0580*/  IADD3 R26, PT, PT, R12, UR5, RZ ;  /* 0x000000050c1a7c10 */ /* 0x000fe2000fffe0ff */
[----:B------:R-:W-:Y:S02]  /*0590*/  UMOV UR5, 0x100 ;  /* 0x0000010000057882 */ /* 0x000fe40000000000 */
[----:B------:R1:W-:Y:S01]  /*05a0*/  STS [R22+0x40], R17 ;  /* 0x0000401116007388 */ /* 0x0003e20000000800 */
[----:B0-----:R-:W-:-:S03]  /*05b0*/  LEA R25, R24, UR11, 0x5 ;  /* 0x0000000b18197c11 */ /* 0x001fc6000f8e28ff */
[----:B------:R1:W-:Y:S04]  /*05c0*/  STS [R22+0x80], R18 ;  /* 0x0000801216007388 */ /* 0x0003e80000000800 */
[----:B------:R1:W-:Y:S01]  /*05d0*/  STS [R22+0xc0], R19 ;  /* 0x0000c01316007388 */ /* 0x0003e20000000800 */
[----:B------:R-:W-:Y:S06]  /*05e0*/  BAR.SYNC.DEFER_BLOCKING 0x0 ;  /* 0x0000000000007b1d */ /* 0x000fec0000010000 */
.L_x_0:
[----:B------:R-:W-:Y:S04]  /*05f0*/  LDS R27, [R26+UR5+-0x100] ;  /* 0xffff00051a1b7984 */ /* 0x000fe80008000800 */
[----:B------:R-:W0:Y:S04]  /*0600*/  LDS.128 R12, [R25+UR5+-0x100] ;  /* 0xffff0005190c7984 */ /* 0x000e280008000c00 */
[----:B------:R-:W2:Y:S04]  /*0610*/  LDS R28, [R26+UR5+-0xc0] ;  /* 0xffff40051a1c7984 */ /* 0x000ea80008000800 */
[----:B------:R-:W3:Y:S04]  /*0620*/  LDS R29, [R26+UR5+-0x80] ;  /* 0xffff80051a1d7984 */ /* 0x000ee80008000800 */
[----:B------:R-:W4:Y:S04]  /*0630*/  LDS R30, [R26+UR5+-0x40] ;  /* 0xffffc0051a1e7984 */ /* 0x000f280008000800 */
[----:B------:R-:W5:Y:S04]  /*0640*/  LDS R31, [R26+UR5] ;  /* 0x000000051a1f7984 */ /* 0x000f680008000800 */
[----:B------:R-:W5:Y:S04]  /*0650*/  LDS R52, [R26+UR5+0x40] ;  /* 0x000040051a347984 */ /* 0x000f680008000800 */
[----:B------:R-:W5:Y:S04]  /*0660*/  LDS R53, [R26+UR5+0x80] ;  /* 0x000080051a357984 */ /* 0x000f680008000800 */
[----:B------:R-:W5:Y:S04]  /*0670*/  LDS R54, [R26+UR5+0xc0] ;  /* 0x0000c0051a367984 */ /* 0x000f680008000800 */
[----:B-1----:R-:W1:Y:S01]  /*0680*/  LDS.128 R16, [R25+UR5+-0xf0] ;  /* 0xffff100519107984 */ /* 0x002e620008000c00 */
[----:B------:R-:W-:-:S04]  /*0690*/  UIADD3 UR5, UPT, UPT, UR5, 0x200, URZ ;  /* 0x0000020005057890 */ /* 0x000fc8000fffe0ff */
[----:B------:R-:W-:Y:S01]  /*06a0*/  UISETP.NE.AND UP1, UPT, UR5, 0x1100, UPT ;  /* 0x000011000500788c */ /* 0x000fe2000bf25270 */
[C---:B0-----:R-:W-:Y:S01]  /*06b0*/  FFMA R43, R12.reuse, R27, R43 ;  /* 0x0000001b0c2b7223 */ /* 0x041fe2000000002b */
[C---:B------:R-:W-:Y:S01]  /*06c0*/  FFMA R35, R27.reuse, R13, R35 ;  /* 0x0000000d1b237223 */ /* 0x040fe20000000023 */
[C---:B------:R-:W-:Y:S01]  /*06d0*/  FFMA R48, R27.reuse, R14, R48 ;  /* 0x0000000e1b307223 */ /* 0x040fe20000000030 */
[----:B------:R-:W-:Y:S01]  /*06e0*/  FFMA R84, R27, R15, R84 ;  /* 0x0000000f1b547223 */ /* 0x000fe20000000054 */
[----:B--2---:R-:W-:Y:S01]  /*06f0*/  FFMA R42, R12, R28, R42 ;  /* 0x0000001c0c2a7223 */ /* 0x004fe2000000002a */
[C---:B------:R-:W-:Y:S01]  /*0700*/  FFMA R34, R28.reuse, R13, R34 ;  /* 0x0000000d1c227223 */ /* 0x040fe20000000022 */
[CC--:B------:R-:W-:Y:S01]  /*0710*/  FFMA R47, R28.reuse, R14.reuse, R47 ;  /* 0x0000000e1c2f7223 */ /* 0x0c0fe2000000002f */
[----:B------:R-:W-:Y:S01]  /*0720*/  FFMA R83, R28, R15, R83 ;  /* 0x0000000f1c537223 */ /* 0x000fe20000000053 */
[C---:B---3--:R-:W-:Y:S01]  /*0730*/  FFMA R41, R12.reuse, R29, R41 ;  /* 0x0000001d0c297223 */ /* 0x048fe20000000029 */
[C---:B------:R-:W-:Y:S01]  /*0740*/  FFMA R33, R29.reuse, R13, R33 ;  /* 0x0000000d1d217223 */ /* 0x040fe20000000021 */
[C---:B------:R-:W-:Y:S01]  /*0750*/  FFMA R46, R29.reuse, R14, R46 ;  /* 0x0000000e1d2e7223 */ /* 0x040fe2000000002e */
[----:B------:R-:W-:Y:S01]  /*0760*/  FFMA R82, R29, R15, R82 ;  /* 0x0000000f1d527223 */ /* 0x000fe20000000052 */
[----:B----4-:R-:W-:Y:S01]  /*0770*/  FFMA R40, R12, R30, R40 ;  /* 0x0000001e0c287223 */ /* 0x010fe20000000028 */
[C---:B------:R-:W-:Y:S01]  /*0780*/  FFMA R32, R30.reuse, R13, R32 ;  /* 0x0000000d1e207223 */ /* 0x040fe20000000020 */
[CC--:B------:R-:W-:Y:S01]  /*0790*/  FFMA R45, R30.reuse, R14.reuse, R45 ;  /* 0x0000000e1e2d7223 */ /* 0x0c0fe2000000002d */
[----:B------:R-:W-:Y:S01]  /*07a0*/  FFMA R81, R30, R15, R81 ;  /* 0x0000000f1e517223 */ /* 0x000fe20000000051 */
[C---:B-----5:R-:W-:Y:S01]  /*07b0*/  FFMA R39, R12.reuse, R31, R39 ;  /* 0x0000001f0c277223 */ /* 0x060fe20000000027 */
[C---:B------:R-:W-:Y:S01]  /*07c0*/  FFMA R88, R31.reuse, R13, R88 ;  /* 0x0000000d1f587223 */ /* 0x040fe20000000058 */
[C---:B------:R-:W-:Y:S01]  /*07d0*/  FFMA R44, R31.reuse, R14, R44 ;  /* 0x0000000e1f2c7223 */ /* 0x040fe2000000002c */
[----:B------:R-:W-:Y:S01]  /*07e0*/  FFMA R80, R31, R15, R80 ;  /* 0x0000000f1f507223 */ /* 0x000fe20000000050 */
[----:B------:R-:W-:Y:S01]  /*07f0*/  FFMA R38, R12, R52, R38 ;  /* 0x000000340c267223 */ /* 0x000fe20000000026 */
[C---:B------:R-:W-:Y:S01]  /*0800*/  FFMA R51, R52.reuse, R13, R51 ;  /* 0x0000000d34337223 */ /* 0x040fe20000000033 */
[CC--:B------:R-:W-:Y:S01]  /*0810*/  FFMA R87, R52.reuse, R14.reuse, R87 ;  /* 0x0000000e34577223 */ /* 0x0c0fe20000000057 */
[----:B------:R-:W-:Y:S01]  /*0820*/  FFMA R79, R52, R15, R79 ;  /* 0x0000000f344f7223 */ /* 0x000fe2000000004f */
[C---:B------:R-:W-:Y:S01]  /*0830*/  FFMA R37, R12.reuse, R53, R37 ;  /* 0x000000350c257223 */ /* 0x040fe20000000025 */
[C---:B------:R-:W-:Y:S01]  /*0840*/  FFMA R50, R53.reuse, R13, R50 ;  /* 0x0000000d35327223 */ /* 0x040fe20000000032 */
[C---:B------:R-:W-:Y:S01]  /*0850*/  FFMA R86, R53.reuse, R14, R86 ;  /* 0x0000000e35567223 */ /* 0x040fe20000000056 */
[----:B------:R-:W-:Y:S01]  /*0860*/  FFMA R78, R53, R15, R78 ;  /* 0x0000000f354e7223 */ /* 0x000fe2000000004e */
[----:B------:R-:W-:Y:S01]  /*0870*/  FFMA R36, R12, R54, R36 ;  /* 0x000000360c247223 */ /* 0x000fe20000000024 */
[C---:B------:R-:W-:Y:S01]  /*0880*/  FFMA R49, R54.reuse, R13, R49 ;  /* 0x0000000d36317223 */ /* 0x040fe20000000031 */
[C---:B------:R-:W-:Y:S01]  /*0890*/  FFMA R85, R54.reuse, R14, R85 ;  /* 0x0000000e36557223 */ /* 0x040fe20000000055 */
[----:B------:R-:W-:Y:S01]  /*08a0*/  FFMA R77, R54, R15, R77 ;  /* 0x0000000f364d7223 */ /* 0x000fe2000000004d */
[C---:B-1----:R-:W-:Y:S01]  /*08b0*/  FFMA R76, R16.reuse, R27, R76 ;  /* 0x0000001b104c7223 */ /* 0x042fe2000000004c */
[C---:B------:R-:W-:Y:S01]  /*08c0*/  FFMA R75, R16.reuse, R28, R75 ;  /* 0x0000001c104b7223 */ /* 0x040fe2000000004b */
[C---:B------:R-:W-:Y:S01]  /*08d0*/  FFMA R74, R16.reuse, R29, R74 ;  /* 0x0000001d104a7223 */ /* 0x040fe2000000004a */
[C---:B------:R-:W-:Y:S01]  /*08e0*/  FFMA R73, R16.reuse, R30, R73 ;  /* 0x0000001e10497223 */ /* 0x040fe20000000049 */
[C---:B------:R-:W-:Y:S01]  /*08f0*/  FFMA R72, R16.reuse, R31, R72 ;  /* 0x0000001f10487223 */ /* 0x040fe20000000048 */
[C---:B------:R-:W-:Y:S01]  /*0900*/  FFMA R71, R16.reuse, R52, R71 ;  /* 0x0000003410477223 */ /* 0x040fe20000000047 */
[C---:B------:R-:W-:Y:S01]  /*0910*/  FFMA R70, R16.reuse, R53, R70 ;  /* 0x0000003510467223 */ /* 0x040fe20000000046 */
[----:B------:R-:W-:Y:S01]  /*0920*/  FFMA R69, R16, R54, R69 ;  /* 0x0000003610457223 */ /* 0x000fe20000000045 */
[-C--:B------:R-:W-:Y:S01]  /*0930*/  FFMA R68, R27, R17.reuse, R68 ;  /* 0x000000111b447223 */ /* 0x080fe20000000044 */
[-C--:B------:R-:W-:Y:S01]  /*0940*/  FFMA R67, R28, R17.reuse, R67 ;  /* 0x000000111c437223 */ /* 0x080fe20000000043 */
[-C--:B------:R-:W-:Y:S01]  /*0950*/  FFMA R66, R29, R17.reuse, R66 ;  /* 0x000000111d427223 */ /* 0x080fe20000000042 */
[-C--:B------:R-:W-:Y:S01]  /*0960*/  FFMA R65, R30, R17.reuse, R65 ;  /* 0x000000111e417223 */ /* 0x080fe20000000041 */
[-C--:B------:R-:W-:Y:S01]  /*0970*/  FFMA R64, R31, R17.reuse, R64 ;  /* 0x000000111f407223 */ /* 0x080fe20000000040 */
[-C--:B------:R-:W-:Y:S01]  /*0980*/  FFMA R63, R52, R17.reuse, R63 ;  /* 0x00000011343f7223 */ /* 0x080fe2000000003f */
[-C--:B------:R-:W-:Y:S01]  /*0990*/  FFMA R62, R53, R17.reuse, R62 ;  /* 0x00000011353e7223 */ /* 0x080fe2000000003e */
        /* <DEDUP_REMOVED lines=17> */
[----:B------:R-:W-:Y:S06]  /*0ab0*/  BRA.U UP1, `(.L_x_0) ;  /* 0xfffffff901cc7547 */ /* 0x000fec000b83ffff */
[----:B------:R-:W-:Y:S01]  /*0ac0*/  BAR.SYNC.DEFER_BLOCKING 0x0 ;  /* 0x0000000000007b1d */ /* 0x000fe20000010000 */
[----:B------:R-:W-:Y:S02]  /*0ad0*/  UIADD3 UR8, UP1, UPT, UR8, 0x20000, URZ ;  /* 0x0002000008087890 */ /* 0x000fe4000ff3e0ff */
[----:B------:R-:W-:Y:S02]  /*0ae0*/  UIADD3 UR6, UP2, UPT, UR6, 0x20, URZ ;  /* 0x0000002006067890 */ /* 0x000fe4000ff5e0ff */
[----:B------:R-:W-:Y:S02]  /*0af0*/  UIADD3.X UR9, UPT, UPT, URZ, UR9, URZ, UP1, !UPT ;  /* 0x00000009ff097290 */ /* 0x000fe40008ffe4ff */
[----:B------:R-:W-:Y:S01]  /*0b00*/  UIADD3.X UR7, UPT, UPT, URZ, UR7, URZ, UP2, !UPT ;  /* 0x00000007ff077290 */ /* 0x000fe200097fe4ff */
[----:B------:R-:W-:Y:S11]  /*0b10*/  BRA.U !UP0, `(.L_x_1) ;  /* 0xfffffff908247547 */ /* 0x000ff6000b83ffff */
[----:B------:R-:W-:Y:S01]  /*0b20*/  S2UR UR4, SR_CTAID.X ;  /* 0x00000000000479c3 */ /* 0x000fe20000002500 */
[----:B------:R-:W-:-:S04]  /*0b30*/  SHF.L.U32 R20, R20, 0x3, RZ ;  /* 0x0000000314147819 */ /* 0x000fc800000006ff */
[----:B------:R-:W-:-:S03]  /*0b40*/  LOP3.LUT R20, R20, 0x78, RZ, 0xc0, !PT ;  /* 0x0000007814147812 */ /* 0x000fc600078ec0ff */
[----:B------:R-:W0:Y:S08]  /*0b50*/  S2UR UR5, SR_CTAID.Y ;  /* 0x00000000000579c3 */ /* 0x000e300000002600 */
[----:B------:R-:W1:Y:S01]  /*0b60*/  LDC.64 R90, c[0x0][0x390] ;  /* 0x0000e400ff5a7b82 */ /* 0x000e620000000a00 */
[----:B0-----:R-:W-:-:S06]  /*0b70*/  ULEA UR4, UR5, UR4, 0xc ;  /* 0x0000000405047291 */ /* 0x001fcc000f8e60ff */
[----:B------:R-:W-:-:S04]  /*0b80*/  LEA R13, R24, UR4, 0x8 ;  /* 0x00000004180d7c11 */ /* 0x000fc8000f8e40ff */
[----:B------:R-:W-:-:S05]  /*0b90*/  LEA R13, R13, R20, 0x7 ;  /* 0x000000140d0d7211 */ /* 0x000fca00078e38ff */
[----:B-1----:R-:W-:-:S05]  /*0ba0*/  IMAD.WIDE.U32 R90, R13, 0x4, R90 ;  /* 0x000000040d5a7825 */ /* 0x002fca00078e005a */
[----:B------:R-:W2:Y:S04]  /*0bb0*/  LDG.E.128 R28, desc[UR12][R90.64] ;  /* 0x0000000c5a1c7981 */ /* 0x000ea8000c1e1d00 */
[----:B------:R-:W3:Y:S04]  /*0bc0*/  LDG.E.128 R24, desc[UR12][R90.64+0x10] ;  /* 0x0000100c5a187981 */ /* 0x000ee8000c1e1d00 */
[----:B------:R-:W4:Y:S04]  /*0bd0*/  LDG.E.128 R20, desc[UR12][R90.64+0x4000] ;  /* 0x0040000c5a147981 */ /* 0x000f28000c1e1d00 */
[----:B------:R-:W5:Y:S04]  /*0be0*/  LDG.E.128 R16, desc[UR12][R90.64+0x4010] ;  /* 0x0040100c5a107981 */ /* 0x000f68000c1e1d00 */
[----:B------:R-:W5:Y:S04]  /*0bf0*/  LDG.E.128 R12, desc[UR12][R90.64+0x8000] ;  /* 0x0080000c5a0c7981 */ /* 0x000f68000c1e1d00 */
[----:B------:R-:W5:Y:S01]  /*0c00*/  LDG.E.128 R52, desc[UR12][R90.64+0x8010] ;  /* 0x0080100c5a347981 */ /* 0x000f62000c1e1d00 */
[----:B--2---:R-:W-:Y:S01]  /*0c10*/  FFMA R28, RZ, R28, R43 ;  /* 0x0000001cff1c7223 */ /* 0x004fe2000000002b */
[----:B------:R-:W-:Y:S01]  /*0c20*/  FFMA R29, RZ, R29, R42 ;  /* 0x0000001dff1d7223 */ /* 0x000fe2000000002a */
[----:B------:R-:W-:Y:S01]  /*0c30*/  FFMA R30, RZ, R30, R41 ;  /* 0x0000001eff1e7223 */ /* 0x000fe20000000029 */
[----:B------:R-:W-:Y:S01]  /*0c40*/  FFMA R31, RZ, R31, R40 ;  /* 0x0000001fff1f7223 */ /* 0x000fe20000000028 */
[----:B---3--:R-:W-:Y:S01]  /*0c50*/  FFMA R24, RZ, R24, R39 ;  /* 0x00000018ff187223 */ /* 0x008fe20000000027 */
[----:B------:R-:W-:Y:S01]  /*0c60*/  FFMA R25, RZ, R25, R38 ;  /* 0x00000019ff197223 */ /* 0x000fe20000000026 */
[----:B------:R-:W-:Y:S01]  /*0c70*/  FFMA R26, RZ, R26, R37 ;  /* 0x0000001aff1a7223 */ /* 0x000fe20000000025 */
[----:B------:R-:W-:Y:S01]  /*0c80*/  FFMA R27, RZ, R27, R36 ;  /* 0x0000001bff1b7223 */ /* 0x000fe20000000024 */
[----:B----4-:R-:W-:Y:S01]  /*0c90*/  FFMA R20, RZ, R20, R35 ;  /* 0x00000014ff147223 */ /* 0x010fe20000000023 */
[----:B------:R-:W-:Y:S01]  /*0ca0*/  FFMA R21, RZ, R21, R34 ;  /* 0x00000015ff157223 */ /* 0x000fe20000000022 */
[----:B------:R-:W-:Y:S01]  /*0cb0*/  FFMA R22, RZ, R22, R33 ;  /* 0x00000016ff167223 */ /* 0x000fe20000000021 */
[----:B------:R-:W-:Y:S01]  /*0cc0*/  FFMA R23, RZ, R23, R32 ;  /* 0x00000017ff177223 */ /* 0x000fe20000000020 */
[----:B-----5:R-:W-:Y:S01]  /*0cd0*/  FFMA R16, RZ, R16, R88 ;  /* 0x00000010ff107223 */ /* 0x020fe20000000058 */
[----:B------:R-:W-:Y:S01]  /*0ce0*/  FFMA R17, RZ, R17, R51 ;  /* 0x00000011ff117223 */ /* 0x000fe20000000033 */
[----:B------:R-:W-:Y:S01]  /*0cf0*/  FFMA R18, RZ, R18, R50 ;  /* 0x00000012ff127223 */ /* 0x000fe20000000032 */
[----:B------:R-:W-:Y:S01]  /*0d00*/  FFMA R19, RZ, R19, R49 ;  /* 0x00000013ff137223 */ /* 0x000fe20000000031 */
[----:B------:R-:W-:Y:S01]  /*0d10*/  FFMA R12, RZ, R12, R48 ;  /* 0x0000000cff0c7223 */ /* 0x000fe20000000030 */
[----:B------:R-:W-:Y:S01]  /*0d20*/  FFMA R13, RZ, R13, R47 ;  /* 0x0000000dff0d7223 */ /* 0x000fe2000000002f */
[----:B------:R-:W-:Y:S01]  /*0d30*/  FFMA R14, RZ, R14, R46 ;  /* 0x0000000eff0e7223 */ /* 0x000fe2000000002e */
[----:B------:R-:W-:Y:S01]  /*0d40*/  FFMA R15, RZ, R15, R45 ;  /* 0x0000000fff0f7223 */ /* 0x000fe2000000002d */
[----:B------:R0:W-:Y:S01]  /*0d50*/  STG.E.128 desc[UR12][R90.64], R28 ;  /* 0x0000001c5a007986 */ /* 0x0001e2000c101d0c */
[----:B------:R-:W-:-:S03]  /*0d60*/  FFMA R52, RZ, R52, R44 ;  /* 0x00000034ff347223 */ /* 0x000fc6000000002c */
[----:B------:R1:W-:Y:S04]  /*0d70*/  STG.E.128 desc[UR12][R90.64+0x10], R24 ;  /* 0x000010185a007986 */ /* 0x0003e8000c101d0c */
[----:B------:R2:W-:Y:S04]  /*0d80*/  STG.E.128 desc[UR12][R90.64+0x4000], R20 ;  /* 0x004000145a007986 */ /* 0x0005e8000c101d0c */
[----:B------:R3:W-:Y:S04]  /*0d90*/  STG.E.128 desc[UR12][R90.64+0x4010], R16 ;  /* 0x004010105a007986 */ /* 0x0007e8000c101d0c */
[----:B------:R4:W-:Y:S04]  /*0da0*/  STG.E.128 desc[UR12][R90.64+0x8000], R12 ;  /* 0x0080000c5a007986 */ /* 0x0009e8000c101d0c */
[----:B------:R-:W5:Y:S04]  /*0db0*/  LDG.E.128 R40, desc[UR12][R90.64+0xc000] ;  /* 0x00c0000c5a287981 */ /* 0x000f68000c1e1d00 */
[----:B------:R-:W5:Y:S04]  /*0dc0*/  LDG.E.128 R36, desc[UR12][R90.64+0xc010] ;  /* 0x00c0100c5a247981 */ /* 0x000f68000c1e1d00 */
[----:B------:R-:W5:Y:S04]  /*0dd0*/  LDG.E.128 R32, desc[UR12][R90.64+0x10000] ;  /* 0x0100000c5a207981 */ /* 0x000f68000c1e1d00 */
[----:B0-----:R-:W5:Y:S04]  /*0de0*/  LDG.E.128 R28, desc[UR12][R90.64+0x10010] ;  /* 0x0100100c5a1c7981 */ /* 0x001f68000c1e1d00 */
[----:B-1----:R-:W5:Y:S04]  /*0df0*/  LDG.E.128 R24, desc[UR12][R90.64+0x14000] ;  /* 0x0140000c5a187981 */ /* 0x002f68000c1e1d00 */
[----:B--2---:R-:W2:Y:S04]  /*0e00*/  LDG.E.128 R20, desc[UR12][R90.64+0x14010] ;  /* 0x0140100c5a147981 */ /* 0x004ea8000c1e1d00 */
[----:B---3--:R-:W3:Y:S04]  /*0e10*/  LDG.E.128 R16, desc[UR12][R90.64+0x18000] ;  /* 0x0180000c5a107981 */ /* 0x008ee8000c1e1d00 */
[----:B----4-:R-:W4:Y:S04]  /*0e20*/  LDG.E.128 R12, desc[UR12][R90.64+0x18010] ;  /* 0x0180100c5a0c7981 */ /* 0x010f28000c1e1d00 */
[----:B------:R-:W4:Y:S04]  /*0e30*/  LDG.E.128 R44, desc[UR12][R90.64+0x1c000] ;  /* 0x01c0000c5a2c7981 */ /* 0x000f28000c1e1d00 */
[----:B------:R-:W4:Y:S01]  /*0e40*/  LDG.E.128 R48, desc[UR12][R90.64+0x1c010] ;  /* 0x01c0100c5a307981 */ /* 0x000f22000c1e1d00 */
[----:B------:R-:W-:Y:S01]  /*0e50*/  FFMA R53, RZ, R53, R87 ;  /* 0x00000035ff357223 */ /* 0x000fe20000000057 */
[----:B------:R-:W-:Y:S01]  /*0e60*/  FFMA R54, RZ, R54, R86 ;  /* 0x00000036ff367223 */ /* 0x000fe20000000056 */
[----:B------:R-:W-:-:S05]  /*0e70*/  FFMA R55, RZ, R55, R85 ;  /* 0x00000037ff377223 */ /* 0x000fca0000000055 */
[----:B------:R-:W-:Y:S01]  /*0e80*/  STG.E.128 desc[UR12][R90.64+0x8010], R52 ;  /* 0x008010345a007986 */ /* 0x000fe2000c101d0c */
        /* <DEDUP_REMOVED lines=40> */
[----:B------:R-:W-:Y:S04]  /*1110*/  STG.E.128 desc[UR12][R90.64+0xc000], R40 ;  /* 0x00c000285a007986 */ /* 0x000fe8000c101d0c */
        /* <DEDUP_REMOVED lines=8> */
[----:B------:R-:W-:Y:S01]  /*11a0*/  STG.E.128 desc[UR12][R90.64+0x1c010], R48 ;  /* 0x01c010305a007986 */ /* 0x000fe2000c101d0c */
[----:B------:R-:W-:Y:S05]  /*11b0*/  EXIT ;  /* 0x000000000000794d */ /* 0x000fea0003800000 */
.L_x_2:
[----:B------:R-:W-:-:S00]  /*11c0*/  BRA `(.L_x_2) ;  /* 0xfffffffc00fc7947 */ /* 0x000fc0000383ffff */
[----:B------:R-:W-:-:S00]  /*11d0*/  NOP ;  /* 0x0000000000007918 */ /* 0x000fc00000000000 */
        /* <DEDUP_REMOVED lines=10> */
.L_x_3:


//--------------------- .nv.shared._Z7sgemm_7ILi128ELi128ELi8ELi8ELi8EEvPfS0_S0_ --------------------------
	.section	.nv.shared._Z7sgemm_7ILi128ELi128ELi8ELi8ELi8EEvPfS0_S0_,"aw",@nobits
	.sectionflags	@""
	.align	4
.nv.shared._Z7sgemm_7ILi128ELi128ELi8ELi8ELi8EEvPfS0_S0_:
	.zero		9216


//--------------------- .nv.shared.reserved.0     --------------------------
	.section	.nv.shared.reserved.0,"aw",@nobits
	.weak		__nv_reservedSMEM_offset_0_alias
	.size		__nv_reservedSMEM_offset_0_alias, 0, 64
	.other		__nv_reservedSMEM_offset_0_alias,@"STO_CUDA_RESERVED_SHARED STV_DEFAULT"
__nv_reservedSMEM_offset_0_alias:
	.zero		0
	.zero		64


//--------------------- .nv.constant0._Z7sgemm_7ILi128ELi128ELi8ELi8ELi8EEvPfS0_S0_ --------------------------
	.section	.nv.constant0._Z7sgemm_7ILi128ELi128ELi8ELi8ELi8EEvPfS0_S0_,"a",@progbits
	.sectionflags	@""
	.align	4
.nv.constant0._Z7sgemm_7ILi128ELi128ELi8ELi8ELi8EEvPfS0_S0_:
	.zero		920


//--------------------- SYMBOLS --------------------------

	.type		.nv.reservedSmem.offset0,@object
	.size		.nv.reservedSmem.offset0,0x4
	.type		.nv.reservedSmem.cap,@object
	.size		.nv.reservedSmem.cap,0x4
